	.headerflags	@"EF_CUDA_TEXMODE_UNIFIED EF_CUDA_64BIT_ADDRESS EF_CUDA_ACCELERATORS EF_CUDA_SM90 EF_CUDA_VIRTUAL_SM(EF_CUDA_SM90)"
	.elftype	@"ET_EXEC"


//--------------------- .nv.info                  --------------------------
	.section	.nv.info,"",@"SHT_CUDA_INFO"
	.align	4


	//----- nvinfo : EIATTR_REGCOUNT
	.align		4
        /*0000*/ 	.byte	0x04, 0x2f
        /*0002*/ 	.short	(.L_1 - .L_0)
	.align		4
.L_0:
        /*0004*/ 	.word	index@(triton_poi_fused_cat_12)
        /*0008*/ 	.word	0x0000001c


	//----- nvinfo : EIATTR_MIN_STACK_SIZE
	.align		4
.L_1:
        /*000c*/ 	.byte	0x04, 0x12
        /*000e*/ 	.short	(.L_3 - .L_2)
	.align		4
.L_2:
        /*0010*/ 	.word	index@(triton_poi_fused_cat_12)
        /*0014*/ 	.word	0x00000000


	//----- nvinfo : EIATTR_FRAME_SIZE
	.align		4
.L_3:
        /*0018*/ 	.byte	0x04, 0x11
        /*001a*/ 	.short	(.L_5 - .L_4)
	.align		4
.L_4:
        /*001c*/ 	.word	index@(triton_poi_fused_cat_12)
        /*0020*/ 	.word	0x00000000


	//----- nvinfo : EIATTR_MIN_STACK_SIZE
	.align		4
.L_5:
        /*0024*/ 	.byte	0x04, 0x12
        /*0026*/ 	.short	(.L_7 - .L_6)
	.align		4
.L_6:
        /*0028*/ 	.word	index@(triton_poi_fused_cat_12)
        /*002c*/ 	.word	0x00000000
.L_7:


//--------------------- .nv.info.triton_poi_fused_cat_12 --------------------------
	.section	.nv.info.triton_poi_fused_cat_12,"",@"SHT_CUDA_INFO"
	.sectionflags	@""
	.align	4


	//----- nvinfo : EIATTR_CUDA_API_VERSION
	.align		4
        /*0000*/ 	.byte	0x04, 0x37
        /*0002*/ 	.short	(.L_9 - .L_8)
.L_8:
        /*0004*/ 	.word	0x0000007c


	//----- nvinfo : EIATTR_KPARAM_INFO
	.align		4
.L_9:
        /*0008*/ 	.byte	0x04, 0x17
        /*000a*/ 	.short	(.L_11 - .L_10)
.L_10:
        /*000c*/ 	.word	0x00000000
        /*0010*/ 	.short	0x0005
        /*0012*/ 	.short	0x0028
        /*0014*/ 	.byte	0x00, 0xf0, 0x11, 0x00


	//----- nvinfo : EIATTR_KPARAM_INFO
	.align		4
.L_11:
        /*0018*/ 	.byte	0x04, 0x17
        /*001a*/ 	.short	(.L_13 - .L_12)
.L_12:
        /*001c*/ 	.word	0x00000000
        /*0020*/ 	.short	0x0004
        /*0022*/ 	.short	0x0020
        /*0024*/ 	.byte	0x00, 0xf4, 0x21, 0x00


	//----- nvinfo : EIATTR_KPARAM_INFO
	.align		4
.L_13:
        /*0028*/ 	.byte	0x04, 0x17
        /*002a*/ 	.short	(.L_15 - .L_14)
.L_14:
        /*002c*/ 	.word	0x00000000
        /*0030*/ 	.short	0x0003
        /*0032*/ 	.short	0x0018
        /*0034*/ 	.byte	0x00, 0xf4, 0x21, 0x00


	//----- nvinfo : EIATTR_KPARAM_INFO
	.align		4
.L_15:
        /*0038*/ 	.byte	0x04, 0x17
        /*003a*/ 	.short	(.L_17 - .L_16)
.L_16:
        /*003c*/ 	.word	0x00000000
        /*0040*/ 	.short	0x0002
        /*0042*/ 	.short	0x0010
        /*0044*/ 	.byte	0x00, 0xf4, 0x21, 0x00


	//----- nvinfo : EIATTR_KPARAM_INFO
	.align		4
.L_17:
        /*0048*/ 	.byte	0x04, 0x17
        /*004a*/ 	.short	(.L_19 - .L_18)
.L_18:
        /*004c*/ 	.word	0x00000000
        /*0050*/ 	.short	0x0001
        /*0052*/ 	.short	0x0008
        /*0054*/ 	.byte	0x00, 0xf4, 0x21, 0x00


	//----- nvinfo : EIATTR_KPARAM_INFO
	.align		4
.L_19:
        /*0058*/ 	.byte	0x04, 0x17
        /*005a*/ 	.short	(.L_21 - .L_20)
.L_20:
        /*005c*/ 	.word	0x00000000
        /*0060*/ 	.short	0x0000
        /*0062*/ 	.short	0x0000
        /*0064*/ 	.byte	0x00, 0xf4, 0x21, 0x00


	//----- nvinfo : EIATTR_SPARSE_MMA_MASK
	.align		4
.L_21:
        /*0068*/ 	.byte	0x03, 0x50
        /*006a*/ 	.short	0x0000


	//----- nvinfo : EIATTR_MAXREG_COUNT
	.align		4
        /*006c*/ 	.byte	0x03, 0x1b
        /*006e*/ 	.short	0x00ff


	//----- nvinfo : EIATTR_EXIT_INSTR_OFFSETS
	.align		4
        /*0070*/ 	.byte	0x04, 0x1c
        /*0072*/ 	.short	(.L_23 - .L_22)


	//   ....[0]....
.L_22:
        /*0074*/ 	.word	0x000005c0


	//   ....[1]....
        /*0078*/ 	.word	0x000005e0


	//----- nvinfo : EIATTR_REQNTID
	.align		4
.L_23:
        /*007c*/ 	.byte	0x04, 0x10
        /*007e*/ 	.short	(.L_25 - .L_24)
.L_24:
        /*0080*/ 	.word	0x00000080
        /*0084*/ 	.word	0x00000001
        /*0088*/ 	.word	0x00000001


	//----- nvinfo : EIATTR_CBANK_PARAM_SIZE
	.align		4
.L_25:
        /*008c*/ 	.byte	0x03, 0x19
        /*008e*/ 	.short	0x002c


	//----- nvinfo : EIATTR_PARAM_CBANK
	.align		4
        /*0090*/ 	.byte	0x04, 0x0a
        /*0092*/ 	.short	(.L_27 - .L_26)
	.align		4
.L_26:
        /*0094*/ 	.word	index@(.nv.constant0.triton_poi_fused_cat_12)
        /*0098*/ 	.short	0x0210
        /*009a*/ 	.short	0x002c


	//----- nvinfo : EIATTR_SW_WAR
	.align		4
.L_27:
        /*009c*/ 	.byte	0x04, 0x36
        /*009e*/ 	.short	(.L_29 - .L_28)
.L_28:
        /*00a0*/ 	.word	0x00000008
.L_29:


//--------------------- .nv.callgraph             --------------------------
	.section	.nv.callgraph,"",@"SHT_CUDA_CALLGRAPH"
	.align	4
	.sectionentsize	8
	.align		4
        /*0000*/ 	.word	0x00000000
	.align		4
        /*0004*/ 	.word	0xffffffff
	.align		4
        /*0008*/ 	.word	0x00000000
	.align		4
        /*000c*/ 	.word	0xfffffffe
	.align		4
        /*0010*/ 	.word	0x00000000
	.align		4
        /*0014*/ 	.word	0xfffffffd
	.align		4
        /*0018*/ 	.word	0x00000000
	.align		4
        /*001c*/ 	.word	0xfffffffc


//--------------------- .text.triton_poi_fused_cat_12 --------------------------
	.section	.text.triton_poi_fused_cat_12,"ax",@progbits
	.align	128
        .global         triton_poi_fused_cat_12
        .type           triton_poi_fused_cat_12,@function
        .size           triton_poi_fused_cat_12,(.L_x_1 - triton_poi_fused_cat_12)
        .other          triton_poi_fused_cat_12,@"STO_CUDA_ENTRY STV_DEFAULT"
triton_poi_fused_cat_12:
.text.triton_poi_fused_cat_12:
[----:B------:R-:W0:Y:S02]  /*0000*/  LDC R1, c[0x0][0x28] ;  /* 0x00000a00ff017b82 */ /* 0x000e240000000800 */
[----:B------:R-:W1:Y:S01]  /*0010*/  S2R R0, SR_TID.X ;  /* 0x0000000000007919 */ /* 0x000e620000002100 */
[----:B------:R-:W2:Y:S01]  /*0020*/  LDC.64 R12, c[0x0][0x210] ;  /* 0x00008400ff0c7b82 */ /* 0x000ea20000000a00 */
[----:B------:R-:W-:Y:S01]  /*0030*/  ULDC.64 UR4, c[0x0][0x220] ;  /* 0x0000880000047ab9 */ /* 0x000fe20000000a00 */
[----:B------:R-:W3:Y:S06]  /*0040*/  S2R R3, SR_CTAID.X ;  /* 0x0000000000037919 */ /* 0x000eec0000002500 */
[----:B------:R-:W4:Y:S01]  /*0050*/  LDC.64 R8, c[0x0][0x218] ;  /* 0x00008600ff087b82 */ /* 0x000f220000000a00 */
[----:B-1----:R-:W-:-:S05]  /*0060*/  IMAD.SHL.U32 R0, R0, 0x2, RZ ;  /* 0x0000000200007824 */ /* 0x002fca00078e00ff */
[----:B------:R-:W-:-:S05]  /*0070*/  LOP3.LUT R0, R0, 0xfe, RZ, 0xc0, !PT ;  /* 0x000000fe00007812 */ /* 0x000fca00078ec0ff */
[----:B---3--:R-:W-:-:S04]  /*0080*/  IMAD R0, R3, 0x100, R0 ;  /* 0x0000010003007824 */ /* 0x008fc800078e0200 */
[C---:B------:R-:W-:Y:S01]  /*0090*/  VIADD R2, R0.reuse, 0x1 ;  /* 0x0000000100027836 */ /* 0x040fe20000000000 */
[C---:B------:R-:W-:Y:S01]  /*00a0*/  ISETP.GE.AND P0, PT, R0.reuse, 0xc400, PT ;  /* 0x0000c4000000780c */ /* 0x040fe20003f06270 */
[----:B------:R-:W-:-:S04]  /*00b0*/  IMAD.HI R3, R0, 0x5397829d, RZ ;  /* 0x5397829d00037827 */ /* 0x000fc800078e02ff */
[----:B------:R-:W-:Y:S01]  /*00c0*/  IMAD.HI R5, R2, 0x5397829d, RZ ;  /* 0x5397829d02057827 */ /* 0x000fe200078e02ff */
[----:B------:R-:W-:-:S04]  /*00d0*/  SHF.R.U32.HI R4, RZ, 0x1f, R3 ;  /* 0x0000001fff047819 */ /* 0x000fc80000011603 */
[----:B------:R-:W-:Y:S02]  /*00e0*/  SHF.R.U32.HI R6, RZ, 0x1f, R5 ;  /* 0x0000001fff067819 */ /* 0x000fe40000011605 */
[----:B------:R-:W-:Y:S02]  /*00f0*/  LEA.HI.SX32 R15, R3, R4, 0x1c ;  /* 0x00000004030f7211 */ /* 0x000fe400078fe2ff */
[----:B------:R-:W-:Y:S02]  /*0100*/  LEA.HI.SX32 R5, R5, R6, 0x1c ;  /* 0x0000000605057211 */ /* 0x000fe400078fe2ff */
[----:B------:R-:W-:Y:S02]  /*0110*/  LEA.HI.SX32 R3, R3, R4, 0x14 ;  /* 0x0000000403037211 */ /* 0x000fe400078fa2ff */
[----:B------:R-:W-:Y:S01]  /*0120*/  SHF.R.S32.HI R6, RZ, 0x1f, R5 ;  /* 0x0000001fff067819 */ /* 0x000fe20000011405 */
[----:B------:R-:W-:Y:S01]  /*0130*/  IMAD R2, R5, -0x31, R2 ;  /* 0xffffffcf05027824 */ /* 0x000fe200078e0202 */
[----:B------:R-:W-:Y:S01]  /*0140*/  SHF.R.S32.HI R4, RZ, 0x1f, R15 ;  /* 0x0000001fff047819 */ /* 0x000fe2000001140f */
[----:B------:R-:W-:Y:S01]  /*0150*/  IMAD R7, R3, 0x1880, RZ ;  /* 0x0000188003077824 */ /* 0x000fe200078e02ff */
[----:B------:R-:W-:Y:S01]  /*0160*/  LEA.HI R6, R6, R5, RZ, 0x8 ;  /* 0x0000000506067211 */ /* 0x000fe200078f40ff */
[----:B------:R-:W-:Y:S01]  /*0170*/  IMAD R3, R15, -0x31, R0 ;  /* 0xffffffcf0f037824 */ /* 0x000fe200078e0200 */
[----:B------:R-:W-:Y:S01]  /*0180*/  LEA.HI R4, R4, R15, RZ, 0x8 ;  /* 0x0000000f04047211 */ /* 0x000fe200078f40ff */
[--C-:B------:R-:W-:Y:S01]  /*0190*/  IMAD R14, R2, 0x80, R7.reuse ;  /* 0x00000080020e7824 */ /* 0x100fe200078e0207 */
[----:B------:R-:W-:Y:S01]  /*01a0*/  LOP3.LUT R6, R6, 0xffffff00, RZ, 0xc0, !PT ;  /* 0xffffff0006067812 */ /* 0x000fe200078ec0ff */
[----:B------:R-:W-:Y:S01]  /*01b0*/  IMAD R10, R3, 0x80, R7 ;  /* 0x00000080030a7824 */ /* 0x000fe200078e0207 */
[----:B------:R-:W-:-:S02]  /*01c0*/  LOP3.LUT R4, R4, 0xffffff00, RZ, 0xc0, !PT ;  /* 0xffffff0004047812 */ /* 0x000fc400078ec0ff */
[----:B------:R-:W-:Y:S01]  /*01d0*/  SHF.R.S32.HI R16, RZ, 0x1f, R14 ;  /* 0x0000001fff107819 */ /* 0x000fe2000001140e */
[----:B------:R-:W-:Y:S01]  /*01e0*/  IMAD.IADD R11, R5, 0x1, -R6 ;  /* 0x00000001050b7824 */ /* 0x000fe200078e0a06 */
[----:B------:R-:W-:Y:S01]  /*01f0*/  SHF.R.S32.HI R2, RZ, 0x1f, R10 ;  /* 0x0000001fff027819 */ /* 0x000fe2000001140a */
[----:B------:R-:W1:Y:S01]  /*0200*/  LDC.64 R6, c[0x0][0x228] ;  /* 0x00008a00ff067b82 */ /* 0x000e620000000a00 */
[----:B------:R-:W-:Y:S02]  /*0210*/  IMAD.IADD R15, R15, 0x1, -R4 ;  /* 0x000000010f0f7824 */ /* 0x000fe400078e0a04 */
[----:B------:R-:W-:Y:S01]  /*0220*/  IADD3 R3, P4, R11, R14, RZ ;  /* 0x0000000e0b037210 */ /* 0x000fe20007f9e0ff */
[C---:B------:R-:W-:Y:S01]  /*0230*/  IMAD.IADD R23, R11.reuse, 0x1, R14 ;  /* 0x000000010b177824 */ /* 0x040fe200078e020e */
[----:B------:R-:W-:Y:S01]  /*0240*/  ISETP.LT.AND P5, PT, R11, 0x80, !P0 ;  /* 0x000000800b00780c */ /* 0x000fe200047a1270 */
[----:B------:R-:W-:Y:S01]  /*0250*/  IMAD.IADD R17, R15, 0x1, R10 ;  /* 0x000000010f117824 */ /* 0x000fe200078e020a */
[----:B------:R-:W-:Y:S01]  /*0260*/  IADD3 R5, P2, R15, R10, RZ ;  /* 0x0000000a0f057210 */ /* 0x000fe20007f5e0ff */
[----:B--2---:R-:W-:Y:S01]  /*0270*/  IMAD.WIDE R22, R23, 0x4, R12 ;  /* 0x0000000417167825 */ /* 0x004fe200078e020c */
[----:B------:R-:W-:-:S02]  /*0280*/  LEA.HI.X.SX32 R16, R11, R16, 0x1, P4 ;  /* 0x000000100b107211 */ /* 0x000fc400020f0eff */
[C---:B------:R-:W-:Y:S01]  /*0290*/  LEA.HI.X.SX32 R10, R15.reuse, R2, 0x1, P2 ;  /* 0x000000020f0a7211 */ /* 0x040fe200010f0eff */
[C---:B----4-:R-:W-:Y:S01]  /*02a0*/  IMAD.WIDE R24, R15.reuse, 0x4, R8 ;  /* 0x000000040f187825 */ /* 0x050fe200078e0208 */
[----:B------:R-:W-:Y:S02]  /*02b0*/  ISETP.GE.AND P3, PT, R15, 0x80, PT ;  /* 0x000000800f00780c */ /* 0x000fe40003f66270 */
[----:B------:R-:W-:Y:S02]  /*02c0*/  LEA R4, P2, R5, UR4, 0x2 ;  /* 0x0000000405047c11 */ /* 0x000fe4000f8410ff */
[----:B------:R-:W-:Y:S02]  /*02d0*/  LEA R2, P4, R3, UR4, 0x2 ;  /* 0x0000000403027c11 */ /* 0x000fe4000f8810ff */
[----:B------:R-:W-:Y:S02]  /*02e0*/  ISETP.LT.AND P1, PT, R0, 0xc400, !P3 ;  /* 0x0000c4000000780c */ /* 0x000fe40005f21270 */
[----:B------:R-:W-:Y:S01]  /*02f0*/  LEA.HI.X R5, R5, UR5, R10, 0x2, P2 ;  /* 0x0000000505057c11 */ /* 0x000fe200090f140a */
[----:B------:R-:W-:Y:S01]  /*0300*/  IMAD.MOV.U32 R10, RZ, RZ, RZ ;  /* 0x000000ffff0a7224 */ /* 0x000fe200078e00ff */
[----:B------:R-:W-:Y:S01]  /*0310*/  LEA.HI.X R3, R3, UR5, R16, 0x2, P4 ;  /* 0x0000000503037c11 */ /* 0x000fe2000a0f1410 */
[----:B------:R-:W-:Y:S01]  /*0320*/  ULDC.64 UR4, c[0x0][0x208] ;  /* 0x0000820000047ab9 */ /* 0x000fe20000000a00 */
[----:B------:R-:W-:Y:S01]  /*0330*/  ISETP.GT.AND P6, PT, R15, 0x7f, !P0 ;  /* 0x0000007f0f00780c */ /* 0x000fe200047c4270 */
[----:B------:R-:W-:Y:S01]  /*0340*/  IMAD.WIDE R16, R17, 0x4, R12 ;  /* 0x0000000411107825 */ /* 0x000fe200078e020c */
[----:B------:R-:W-:-:S02]  /*0350*/  ISETP.GT.AND P4, PT, R11, 0x7f, !P0 ;  /* 0x0000007f0b00780c */ /* 0x000fc40004784270 */
[----:B------:R-:W-:Y:S01]  /*0360*/  CS2R R12, SRZ ;  /* 0x00000000000c7805 */ /* 0x000fe2000001ff00 */
[----:B------:R2:W3:Y:S01]  /*0370*/  @P5 LDG.E.EL R10, desc[UR4][R22.64] ;  /* 0x00000004160a5981 */ /* 0x0004e2000c2e1900 */
[----:B------:R-:W-:Y:S01]  /*0380*/  CS2R R18, SRZ ;  /* 0x0000000000127805 */ /* 0x000fe2000001ff00 */
[----:B------:R-:W-:Y:S01]  /*0390*/  IMAD.WIDE R8, R11, 0x4, R8 ;  /* 0x000000040b087825 */ /* 0x000fe200078e0208 */
[----:B------:R-:W-:Y:S02]  /*03a0*/  CS2R R20, SRZ ;  /* 0x0000000000147805 */ /* 0x000fe4000001ff00 */
[----:B------:R4:W5:Y:S01]  /*03b0*/  @P1 LDG.E.EL R12, desc[UR4][R16.64] ;  /* 0x00000004100c1981 */ /* 0x000962000c2e1900 */
[----:B-1----:R-:W-:-:S03]  /*03c0*/  IMAD.WIDE R14, R15, 0x4, R6 ;  /* 0x000000040f0e7825 */ /* 0x002fc600078e0206 */
[----:B------:R-:W5:Y:S01]  /*03d0*/  @P1 LDG.E.EL R13, desc[UR4][R24.64] ;  /* 0x00000004180d1981 */ /* 0x000f62000c2e1900 */
[----:B--2---:R-:W-:Y:S02]  /*03e0*/  IMAD.MOV.U32 R22, RZ, RZ, RZ ;  /* 0x000000ffff167224 */ /* 0x004fe400078e00ff */
[C---:B------:R-:W-:Y:S01]  /*03f0*/  IMAD.WIDE R6, R11.reuse, 0x4, R6 ;  /* 0x000000040b067825 */ /* 0x040fe200078e0206 */
[----:B------:R-:W2:Y:S01]  /*0400*/  @P5 LDG.E.EL R18, desc[UR4][R8.64] ;  /* 0x0000000408125981 */ /* 0x000ea2000c2e1900 */
[----:B----4-:R-:W1:Y:S03]  /*0410*/  LDC.64 R16, c[0x0][0x230] ;  /* 0x00008c00ff107b82 */ /* 0x010e660000000a00 */
[----:B------:R-:W4:Y:S04]  /*0420*/  @P6 LDG.E.EL R19, desc[UR4][R14.64+-0x200] ;  /* 0xfffe00040e136981 */ /* 0x000f28000c2e1900 */
[----:B------:R4:W4:Y:S04]  /*0430*/  @P4 LDG.E.EL R20, desc[UR4][R6.64+-0x200] ;  /* 0xfffe000406144981 */ /* 0x000928000c2e1900 */
[----:B------:R-:W4:Y:S04]  /*0440*/  @P6 LDG.E.EL R21, desc[UR4][R4.64+-0x200] ;  /* 0xfffe000404156981 */ /* 0x000f28000c2e1900 */
[----:B------:R-:W4:Y:S01]  /*0450*/  @P4 LDG.E.EL R22, desc[UR4][R2.64+-0x200] ;  /* 0xfffe000402164981 */ /* 0x000f22000c2e1900 */
[----:B------:R-:W-:Y:S01]  /*0460*/  ISETP.GE.AND P2, PT, R11, 0x80, PT ;  /* 0x000000800b00780c */ /* 0x000fe20003f46270 */
[----:B-1----:R-:W-:Y:S01]  /*0470*/  IMAD.WIDE R16, R0, 0x4, R16 ;  /* 0x0000000400107825 */ /* 0x002fe200078e0210 */
[----:B---3--:R-:W-:-:S02]  /*0480*/  SEL R10, R10, RZ, P5 ;  /* 0x000000ff0a0a7207 */ /* 0x008fc40002800000 */
[----:B-----5:R-:W-:Y:S02]  /*0490*/  SEL R12, R12, RZ, P1 ;  /* 0x000000ff0c0c7207 */ /* 0x020fe40000800000 */
[----:B------:R-:W-:Y:S02]  /*04a0*/  SEL R13, R13, RZ, P1 ;  /* 0x000000ff0d0d7207 */ /* 0x000fe40000800000 */
[----:B--2---:R-:W-:Y:S02]  /*04b0*/  SEL R9, R18, RZ, P5 ;  /* 0x000000ff12097207 */ /* 0x004fe40002800000 */
[----:B----4-:R-:W-:Y:S02]  /*04c0*/  SEL R6, R19, RZ, P6 ;  /* 0x000000ff13067207 */ /* 0x010fe40003000000 */
[----:B------:R-:W-:Y:S02]  /*04d0*/  SEL R20, R20, RZ, P4 ;  /* 0x000000ff14147207 */ /* 0x000fe40002000000 */
[----:B------:R-:W-:-:S02]  /*04e0*/  SEL R21, R21, RZ, P6 ;  /* 0x000000ff15157207 */ /* 0x000fc40003000000 */
[----:B------:R-:W-:Y:S01]  /*04f0*/  SEL R5, R22, RZ, P4 ;  /* 0x000000ff16057207 */ /* 0x000fe20002000000 */
[----:B------:R-:W-:Y:S01]  /*0500*/  FADD R8, R12, R13 ;  /* 0x0000000d0c087221 */ /* 0x000fe20000000000 */
[----:B------:R-:W-:Y:S01]  /*0510*/  FADD R2, R10, R9 ;  /* 0x000000090a027221 */ /* 0x000fe20000000000 */
[----:B------:R-:W-:Y:S01]  /*0520*/  FSETP.GEU.AND P1, PT, R12, -R13, PT ;  /* 0x8000000d0c00720b */ /* 0x000fe20003f2e000 */
[----:B------:R-:W-:Y:S01]  /*0530*/  FADD R3, R21, R6 ;  /* 0x0000000615037221 */ /* 0x000fe20000000000 */
[C---:B------:R-:W-:Y:S01]  /*0540*/  FSETP.GEU.AND P4, PT, R5.reuse, -R20, PT ;  /* 0x800000140500720b */ /* 0x040fe20003f8e000 */
[----:B------:R-:W-:Y:S01]  /*0550*/  FADD R20, R5, R20 ;  /* 0x0000001405147221 */ /* 0x000fe20000000000 */
[----:B------:R-:W-:Y:S02]  /*0560*/  FSETP.GEU.AND P5, PT, R10, -R9, PT ;  /* 0x800000090a00720b */ /* 0x000fe40003fae000 */
[----:B------:R-:W-:Y:S02]  /*0570*/  FSETP.GEU.AND P6, PT, R21, -R6, PT ;  /* 0x800000061500720b */ /* 0x000fe40003fce000 */
[----:B------:R-:W-:-:S02]  /*0580*/  FSEL R8, R8, RZ, P1 ;  /* 0x000000ff08087208 */ /* 0x000fc40000800000 */
[----:B------:R-:W-:Y:S02]  /*0590*/  FSEL R9, R2, RZ, P5 ;  /* 0x000000ff02097208 */ /* 0x000fe40002800000 */
[----:B------:R-:W-:Y:S02]  /*05a0*/  @P3 FSEL R8, R3, RZ, P6 ;  /* 0x000000ff03083208 */ /* 0x000fe40003000000 */
[----:B------:R-:W-:Y:S01]  /*05b0*/  @P2 FSEL R9, R20, RZ, P4 ;  /* 0x000000ff14092208 */ /* 0x000fe20002000000 */
[----:B------:R-:W-:Y:S06]  /*05c0*/  @P0 EXIT ;  /* 0x000000000000094d */ /* 0x000fec0003800000 */
[----:B------:R-:W-:Y:S01]  /*05d0*/  STG.E.64 desc[UR4][R16.64], R8 ;  /* 0x0000000810007986 */ /* 0x000fe2000c101b04 */
[----:B------:R-:W-:Y:S05]  /*05e0*/  EXIT ;  /* 0x000000000000794d */ /* 0x000fea0003800000 */
.L_x_0:
[----:B------:R-:W-:-:S00]  /*05f0*/  BRA `(.L_x_0) ;  /* 0xfffffffc00fc7947 */ /* 0x000fc0000383ffff */
[----:B------:R-:W-:-:S00]  /*0600*/  NOP ;  /* 0x0000000000007918 */ /* 0x000fc00000000000 */
[----:B------:R-:W-:-:S00]  /*0610*/  NOP ;  /* 0x0000000000007918 */ /* 0x000fc00000000000 */
[----:B------:R-:W-:-:S00]  /*0620*/  NOP ;  /* 0x0000000000007918 */ /* 0x000fc00000000000 */
[----:B------:R-:W-:-:S00]  /*0630*/  NOP ;  /* 0x0000000000007918 */ /* 0x000fc00000000000 */
[----:B------:R-:W-:-:S00]  /*0640*/  NOP ;  /* 0x0000000000007918 */ /* 0x000fc00000000000 */
[----:B------:R-:W-:-:S00]  /*0650*/  NOP ;  /* 0x0000000000007918 */ /* 0x000fc00000000000 */
[----:B------:R-:W-:-:S00]  /*0660*/  NOP ;  /* 0x0000000000007918 */ /* 0x000fc00000000000 */
[----:B------:R-:W-:-:S00]  /*0670*/  NOP ;  /* 0x0000000000007918 */ /* 0x000fc00000000000 */
.L_x_1:


//--------------------- .nv.constant0.triton_poi_fused_cat_12 --------------------------
	.section	.nv.constant0.triton_poi_fused_cat_12,"a",@progbits
	.sectionflags	@""
	.align	4
.nv.constant0.triton_poi_fused_cat_12:
	.zero		572
